//
// Generated by NVIDIA NVVM Compiler
//
// Compiler Build ID: CL-36424714
// Cuda compilation tools, release 13.0, V13.0.88
// Based on NVVM 20.0.0
//

.version 9.0
.target sm_100
.address_size 64

	// .globl	_Z18histo_merge_kernelPjS_
// _ZZ18histo_merge_kernelPjS_E6s_data has been demoted

.visible .entry _Z18histo_merge_kernelPjS_(
	.param .u64 .ptr .align 1 _Z18histo_merge_kernelPjS__param_0,
	.param .u64 .ptr .align 1 _Z18histo_merge_kernelPjS__param_1
)
{
	.reg .pred 	%p<16>;
	.reg .b32 	%r<156>;
	.reg .b64 	%rd<60>;
	// demoted variable
	.shared .align 4 .b8 _ZZ18histo_merge_kernelPjS_E6s_data[1024];
	ld.param.u64 	%rd7, [_Z18histo_merge_kernelPjS__param_0];
	ld.param.u64 	%rd6, [_Z18histo_merge_kernelPjS__param_1];
	cvta.to.global.u64 	%rd1, %rd7;
	mov.u32 	%r1, %tid.x;
	mov.u32 	%r2, %ctaid.x;
	shr.u32 	%r33, %r1, 8;
	sub.s32 	%r3, 256, %r33;
	and.b32  	%r4, %r3, 15;
	and.b32  	%r5, %r3, 496;
	mov.b32 	%r155, 0;
	mov.u32 	%r148, %r1;
	mov.u32 	%r146, %r155;
$L__BB0_1:
	.pragma "nounroll";
	mov.u32 	%r6, %r148;
	shl.b32 	%r34, %r6, 8;
	add.s32 	%r9, %r34, %r2;
	mul.wide.u32 	%rd8, %r9, 4;
	add.s64 	%rd2, %rd1, %rd8;
	ld.global.u32 	%r35, [%rd2];
	add.s32 	%r36, %r35, %r155;
	ld.global.u32 	%r37, [%rd2+262144];
	add.s32 	%r38, %r37, %r36;
	ld.global.u32 	%r39, [%rd2+524288];
	add.s32 	%r40, %r39, %r38;
	ld.global.u32 	%r41, [%rd2+786432];
	add.s32 	%r42, %r41, %r40;
	add.s32 	%r43, %r9, 262144;
	mul.wide.u32 	%rd9, %r43, 4;
	add.s64 	%rd10, %rd1, %rd9;
	ld.global.u32 	%r44, [%rd10];
	add.s32 	%r45, %r44, %r42;
	add.s32 	%r46, %r9, 327680;
	mul.wide.u32 	%rd11, %r46, 4;
	add.s64 	%rd12, %rd1, %rd11;
	ld.global.u32 	%r47, [%rd12];
	add.s32 	%r48, %r47, %r45;
	add.s32 	%r49, %r9, 393216;
	mul.wide.u32 	%rd13, %r49, 4;
	add.s64 	%rd14, %rd1, %rd13;
	ld.global.u32 	%r50, [%rd14];
	add.s32 	%r51, %r50, %r48;
	add.s32 	%r52, %r9, 458752;
	mul.wide.u32 	%rd15, %r52, 4;
	add.s64 	%rd16, %rd1, %rd15;
	ld.global.u32 	%r53, [%rd16];
	add.s32 	%r54, %r53, %r51;
	add.s32 	%r55, %r9, 524288;
	mul.wide.u32 	%rd17, %r55, 4;
	add.s64 	%rd18, %rd1, %rd17;
	ld.global.u32 	%r56, [%rd18];
	add.s32 	%r57, %r56, %r54;
	add.s32 	%r58, %r9, 589824;
	mul.wide.u32 	%rd19, %r58, 4;
	add.s64 	%rd20, %rd1, %rd19;
	ld.global.u32 	%r59, [%rd20];
	add.s32 	%r60, %r59, %r57;
	add.s32 	%r61, %r9, 655360;
	mul.wide.u32 	%rd21, %r61, 4;
	add.s64 	%rd22, %rd1, %rd21;
	ld.global.u32 	%r62, [%rd22];
	add.s32 	%r63, %r62, %r60;
	add.s32 	%r64, %r9, 720896;
	mul.wide.u32 	%rd23, %r64, 4;
	add.s64 	%rd24, %rd1, %rd23;
	ld.global.u32 	%r65, [%rd24];
	add.s32 	%r66, %r65, %r63;
	add.s32 	%r67, %r9, 786432;
	mul.wide.u32 	%rd25, %r67, 4;
	add.s64 	%rd26, %rd1, %rd25;
	ld.global.u32 	%r68, [%rd26];
	add.s32 	%r69, %r68, %r66;
	add.s32 	%r70, %r9, 851968;
	mul.wide.u32 	%rd27, %r70, 4;
	add.s64 	%rd28, %rd1, %rd27;
	ld.global.u32 	%r71, [%rd28];
	add.s32 	%r72, %r71, %r69;
	add.s32 	%r73, %r9, 917504;
	mul.wide.u32 	%rd29, %r73, 4;
	add.s64 	%rd30, %rd1, %rd29;
	ld.global.u32 	%r74, [%rd30];
	add.s32 	%r75, %r74, %r72;
	add.s32 	%r76, %r9, 983040;
	mul.wide.u32 	%rd31, %r76, 4;
	add.s64 	%rd32, %rd1, %rd31;
	ld.global.u32 	%r77, [%rd32];
	add.s32 	%r155, %r77, %r75;
	add.s32 	%r148, %r6, 4096;
	add.s32 	%r146, %r146, 16;
	setp.ne.s32 	%p1, %r146, %r5;
	@%p1 bra 	$L__BB0_1;
	setp.eq.s32 	%p2, %r4, 0;
	@%p2 bra 	$L__BB0_11;
	and.b32  	%r13, %r3, 7;
	setp.lt.u32 	%p3, %r4, 8;
	@%p3 bra 	$L__BB0_5;
	ld.global.u32 	%r79, [%rd2+4194304];
	add.s32 	%r80, %r79, %r155;
	add.s32 	%r81, %r9, 1114112;
	mul.wide.u32 	%rd33, %r81, 4;
	add.s64 	%rd34, %rd1, %rd33;
	ld.global.u32 	%r82, [%rd34];
	add.s32 	%r83, %r82, %r80;
	add.s32 	%r84, %r9, 1179648;
	mul.wide.u32 	%rd35, %r84, 4;
	add.s64 	%rd36, %rd1, %rd35;
	ld.global.u32 	%r85, [%rd36];
	add.s32 	%r86, %r85, %r83;
	add.s32 	%r87, %r9, 1245184;
	mul.wide.u32 	%rd37, %r87, 4;
	add.s64 	%rd38, %rd1, %rd37;
	ld.global.u32 	%r88, [%rd38];
	add.s32 	%r89, %r88, %r86;
	add.s32 	%r90, %r9, 1310720;
	mul.wide.u32 	%rd39, %r90, 4;
	add.s64 	%rd40, %rd1, %rd39;
	ld.global.u32 	%r91, [%rd40];
	add.s32 	%r92, %r91, %r89;
	add.s32 	%r93, %r9, 1376256;
	mul.wide.u32 	%rd41, %r93, 4;
	add.s64 	%rd42, %rd1, %rd41;
	ld.global.u32 	%r94, [%rd42];
	add.s32 	%r95, %r94, %r92;
	add.s32 	%r96, %r9, 1441792;
	mul.wide.u32 	%rd43, %r96, 4;
	add.s64 	%rd44, %rd1, %rd43;
	ld.global.u32 	%r97, [%rd44];
	add.s32 	%r98, %r97, %r95;
	add.s32 	%r99, %r9, 1507328;
	mul.wide.u32 	%rd45, %r99, 4;
	add.s64 	%rd46, %rd1, %rd45;
	ld.global.u32 	%r100, [%rd46];
	add.s32 	%r155, %r100, %r98;
	add.s32 	%r148, %r6, 6144;
$L__BB0_5:
	setp.eq.s32 	%p4, %r13, 0;
	@%p4 bra 	$L__BB0_11;
	and.b32  	%r19, %r3, 3;
	setp.lt.u32 	%p5, %r13, 4;
	@%p5 bra 	$L__BB0_8;
	shl.b32 	%r102, %r148, 8;
	add.s32 	%r103, %r102, %r2;
	mul.wide.u32 	%rd47, %r103, 4;
	add.s64 	%rd48, %rd1, %rd47;
	ld.global.u32 	%r104, [%rd48];
	add.s32 	%r105, %r104, %r155;
	add.s32 	%r106, %r103, 65536;
	mul.wide.u32 	%rd49, %r106, 4;
	add.s64 	%rd50, %rd1, %rd49;
	ld.global.u32 	%r107, [%rd50];
	add.s32 	%r108, %r107, %r105;
	add.s32 	%r109, %r103, 131072;
	mul.wide.u32 	%rd51, %r109, 4;
	add.s64 	%rd52, %rd1, %rd51;
	ld.global.u32 	%r110, [%rd52];
	add.s32 	%r111, %r110, %r108;
	add.s32 	%r112, %r103, 196608;
	mul.wide.u32 	%rd53, %r112, 4;
	add.s64 	%rd54, %rd1, %rd53;
	ld.global.u32 	%r113, [%rd54];
	add.s32 	%r155, %r113, %r111;
	add.s32 	%r148, %r148, 1024;
$L__BB0_8:
	setp.eq.s32 	%p6, %r19, 0;
	@%p6 bra 	$L__BB0_11;
	shl.b32 	%r114, %r148, 8;
	add.s32 	%r115, %r2, %r114;
	mul.wide.u32 	%rd55, %r115, 4;
	add.s64 	%rd59, %rd1, %rd55;
	neg.s32 	%r153, %r19;
$L__BB0_10:
	.pragma "nounroll";
	ld.global.u32 	%r116, [%rd59];
	add.s32 	%r155, %r116, %r155;
	add.s64 	%rd59, %rd59, 262144;
	add.s32 	%r153, %r153, 1;
	setp.ne.s32 	%p7, %r153, 0;
	@%p7 bra 	$L__BB0_10;
$L__BB0_11:
	shl.b32 	%r117, %r1, 2;
	mov.u32 	%r118, _ZZ18histo_merge_kernelPjS_E6s_data;
	add.s32 	%r31, %r118, %r117;
	st.shared.u32 	[%r31], %r155;
	bar.sync 	0;
	setp.gt.u32 	%p8, %r1, 127;
	@%p8 bra 	$L__BB0_13;
	ld.shared.u32 	%r119, [%r31+512];
	ld.shared.u32 	%r120, [%r31];
	add.s32 	%r121, %r120, %r119;
	st.shared.u32 	[%r31], %r121;
$L__BB0_13:
	bar.sync 	0;
	setp.gt.u32 	%p9, %r1, 63;
	@%p9 bra 	$L__BB0_15;
	ld.shared.u32 	%r122, [%r31+256];
	ld.shared.u32 	%r123, [%r31];
	add.s32 	%r124, %r123, %r122;
	st.shared.u32 	[%r31], %r124;
$L__BB0_15:
	bar.sync 	0;
	setp.gt.u32 	%p10, %r1, 31;
	@%p10 bra 	$L__BB0_17;
	ld.shared.u32 	%r125, [%r31+128];
	ld.shared.u32 	%r126, [%r31];
	add.s32 	%r127, %r126, %r125;
	st.shared.u32 	[%r31], %r127;
$L__BB0_17:
	bar.sync 	0;
	setp.gt.u32 	%p11, %r1, 15;
	@%p11 bra 	$L__BB0_19;
	ld.shared.u32 	%r128, [%r31+64];
	ld.shared.u32 	%r129, [%r31];
	add.s32 	%r130, %r129, %r128;
	st.shared.u32 	[%r31], %r130;
$L__BB0_19:
	bar.sync 	0;
	setp.gt.u32 	%p12, %r1, 7;
	@%p12 bra 	$L__BB0_21;
	ld.shared.u32 	%r131, [%r31+32];
	ld.shared.u32 	%r132, [%r31];
	add.s32 	%r133, %r132, %r131;
	st.shared.u32 	[%r31], %r133;
$L__BB0_21:
	bar.sync 	0;
	setp.gt.u32 	%p13, %r1, 3;
	@%p13 bra 	$L__BB0_23;
	ld.shared.u32 	%r134, [%r31+16];
	ld.shared.u32 	%r135, [%r31];
	add.s32 	%r136, %r135, %r134;
	st.shared.u32 	[%r31], %r136;
$L__BB0_23:
	bar.sync 	0;
	setp.gt.u32 	%p14, %r1, 1;
	@%p14 bra 	$L__BB0_25;
	ld.shared.u32 	%r137, [%r31+8];
	ld.shared.u32 	%r138, [%r31];
	add.s32 	%r139, %r138, %r137;
	st.shared.u32 	[%r31], %r139;
$L__BB0_25:
	bar.sync 	0;
	setp.ne.s32 	%p15, %r1, 0;
	@%p15 bra 	$L__BB0_27;
	ld.shared.u32 	%r140, [_ZZ18histo_merge_kernelPjS_E6s_data+4];
	ld.shared.u32 	%r141, [%r31];
	add.s32 	%r142, %r141, %r140;
	st.shared.u32 	[%r31], %r142;
	ld.shared.u32 	%r143, [_ZZ18histo_merge_kernelPjS_E6s_data];
	cvta.to.global.u64 	%rd56, %rd6;
	mul.wide.u32 	%rd57, %r2, 4;
	add.s64 	%rd58, %rd56, %rd57;
	st.global.u32 	[%rd58], %r143;
$L__BB0_27:
	ret;

}


// ===== COMPILED SASS (sm_100) =====

	.target	sm_100

	.elftype	@"ET_EXEC"


//--------------------- .note.nv.tkinfo           --------------------------
	.section	.note.nv.tkinfo,"",@"SHT_NOTE"
	.sectionflags	@"SHF_NOTE_NV_TKINFO"
	.tkinfo
        /*0018*/ 	.word	0x00000002
        /*0030*/ 	.string	""
        /*0030*/ 	.string	"ptxas"
        /*0030*/ 	.string	"Cuda compilation tools, release 13.0, V13.0.88"
        /*0030*/ 	.string	"Build cuda_13.0.r13.0/compiler.36424714_0"
        /*0030*/ 	.string	"-arch sm_100 -m 64 "



//--------------------- .note.nv.cuinfo           --------------------------
	.section	.note.nv.cuinfo,"",@"SHT_NOTE"
	.sectionflags	@"SHF_NOTE_NV_CUINFO"
        /*0018*/ 	.short	0x0002
        /*001a*/ 	.short	0x0064
        /*001c*/ 	.short	0x0082
	.zero		2


//--------------------- .nv.info                  --------------------------
	.section	.nv.info,"",@"SHT_CUDA_INFO"
	.align	4


	//----- nvinfo : EIATTR_REGCOUNT
	.align		4
        /*0000*/ 	.byte	0x04, 0x2f
        /*0002*/ 	.short	(.L_1 - .L_0)
	.align		4
.L_0:
        /*0004*/ 	.word	index@(_Z18histo_merge_kernelPjS_)
        /*0008*/ 	.word	0x00000020


	//----- nvinfo : EIATTR_FRAME_SIZE
	.align		4
.L_1:
        /*000c*/ 	.byte	0x04, 0x11
        /*000e*/ 	.short	(.L_3 - .L_2)
	.align		4
.L_2:
        /*0010*/ 	.word	index@(_Z18histo_merge_kernelPjS_)
        /*0014*/ 	.word	0x00000000


	//----- nvinfo : EIATTR_MIN_STACK_SIZE
	.align		4
.L_3:
        /*0018*/ 	.byte	0x04, 0x12
        /*001a*/ 	.short	(.L_5 - .L_4)
	.align		4
.L_4:
        /*001c*/ 	.word	index@(_Z18histo_merge_kernelPjS_)
        /*0020*/ 	.word	0x00000000
.L_5:


//--------------------- .nv.compat                --------------------------
	.section	.nv.compat,"",@"SHT_CUDA_COMPAT_INFO"
	.align	4
        /*0000*/ 	.byte	0x02, 0x09, 0x00, 0x00, 0x02, 0x02, 0x01, 0x00, 0x02, 0x05, 0x05, 0x00, 0x03, 0x07, 0x01, 0x01
        /*0010*/ 	.byte	0x02, 0x03, 0x00, 0x00, 0x02, 0x06, 0x01, 0x00, 0x04, 0x0b, 0x08, 0x00, 0x09, 0x00, 0x00, 0x00
        /*0020*/ 	.byte	0x00, 0x00, 0x00, 0x00


//--------------------- .nv.info._Z18histo_merge_kernelPjS_ --------------------------
	.section	.nv.info._Z18histo_merge_kernelPjS_,"",@"SHT_CUDA_INFO"
	.sectionflags	@""
	.align	4


	//----- nvinfo : EIATTR_CUDA_API_VERSION
	.align		4
        /*0000*/ 	.byte	0x04, 0x37
        /*0002*/ 	.short	(.L_7 - .L_6)
.L_6:
        /*0004*/ 	.word	0x00000082


	//----- nvinfo : EIATTR_KPARAM_INFO
	.align		4
.L_7:
        /*0008*/ 	.byte	0x04, 0x17
        /*000a*/ 	.short	(.L_9 - .L_8)
.L_8:
        /*000c*/ 	.word	0x00000000
        /*0010*/ 	.short	0x0001
        /*0012*/ 	.short	0x0008
        /*0014*/ 	.byte	0x00, 0xf5, 0x21, 0x00


	//----- nvinfo : EIATTR_KPARAM_INFO
	.align		4
.L_9:
        /*0018*/ 	.byte	0x04, 0x17
        /*001a*/ 	.short	(.L_11 - .L_10)
.L_10:
        /*001c*/ 	.word	0x00000000
        /*0020*/ 	.short	0x0000
        /*0022*/ 	.short	0x0000
        /*0024*/ 	.byte	0x00, 0xf5, 0x21, 0x00


	//----- nvinfo : EIATTR_SPARSE_MMA_MASK
	.align		4
.L_11:
        /*0028*/ 	.byte	0x03, 0x50
        /*002a*/ 	.short	0x0000


	//----- nvinfo : EIATTR_MAXREG_COUNT
	.align		4
        /*002c*/ 	.byte	0x03, 0x1b
        /*002e*/ 	.short	0x00ff


	//----- nvinfo : EIATTR_NUM_BARRIERS
	.align		4
        /*0030*/ 	.byte	0x02, 0x4c
        /*0032*/ 	.byte	0x01
	.zero		1


	//----- nvinfo : EIATTR_MERCURY_ISA_VERSION
	.align		4
        /*0034*/ 	.byte	0x03, 0x5f
        /*0036*/ 	.short	0x0101


	//----- nvinfo : EIATTR_VRC_CTA_INIT_COUNT
	.align		4
        /*0038*/ 	.byte	0x02, 0x4a
	.zero		1
	.zero		1


	//----- nvinfo : EIATTR_EXIT_INSTR_OFFSETS
	.align		4
        /*003c*/ 	.byte	0x04, 0x1c
        /*003e*/ 	.short	(.L_13 - .L_12)


	//   ....[0]....
.L_12:
        /*0040*/ 	.word	0x00000be0


	//   ....[1]....
        /*0044*/ 	.word	0x00000c70


	//----- nvinfo : EIATTR_CRS_STACK_SIZE
	.align		4
.L_13:
        /*0048*/ 	.byte	0x04, 0x1e
        /*004a*/ 	.short	(.L_15 - .L_14)
.L_14:
        /*004c*/ 	.word	0x00000000


	//----- nvinfo : EIATTR_CBANK_PARAM_SIZE
	.align		4
.L_15:
        /*0050*/ 	.byte	0x03, 0x19
        /*0052*/ 	.short	0x0010


	//----- nvinfo : EIATTR_PARAM_CBANK
	.align		4
        /*0054*/ 	.byte	0x04, 0x0a
        /*0056*/ 	.short	(.L_17 - .L_16)
	.align		4
.L_16:
        /*0058*/ 	.word	index@(.nv.constant0._Z18histo_merge_kernelPjS_)
        /*005c*/ 	.short	0x0380
        /*005e*/ 	.short	0x0010


	//----- nvinfo : EIATTR_SW_WAR
	.align		4
.L_17:
        /*0060*/ 	.byte	0x04, 0x36
        /*0062*/ 	.short	(.L_19 - .L_18)
.L_18:
        /*0064*/ 	.word	0x00000008
.L_19:


//--------------------- .nv.callgraph             --------------------------
	.section	.nv.callgraph,"",@"SHT_CUDA_CALLGRAPH"
	.align	4
	.sectionentsize	8
	.align		4
        /*0000*/ 	.word	0x00000000
	.align		4
        /*0004*/ 	.word	0xffffffff
	.align		4
        /*0008*/ 	.word	0x00000000
	.align		4
        /*000c*/ 	.word	0xfffffffe
	.align		4
        /*0010*/ 	.word	0x00000000
	.align		4
        /*0014*/ 	.word	0xfffffffd
	.align		4
        /*0018*/ 	.word	0x00000000
	.align		4
        /*001c*/ 	.word	0xfffffffc


//--------------------- .text._Z18histo_merge_kernelPjS_ --------------------------
	.section	.text._Z18histo_merge_kernelPjS_,"ax",@progbits
	.align	128
        .global         _Z18histo_merge_kernelPjS_
        .type           _Z18histo_merge_kernelPjS_,@function
        .size           _Z18histo_merge_kernelPjS_,(.L_x_10 - _Z18histo_merge_kernelPjS_)
        .other          _Z18histo_merge_kernelPjS_,@"STO_CUDA_ENTRY STV_DEFAULT"
_Z18histo_merge_kernelPjS_:
.text._Z18histo_merge_kernelPjS_:
[----:B------:R-:W-:Y:S01]  /*0000*/  LDC R1, c[0x0][0x37c] ;  /* 0x0000df00ff017b82 */ /* 0x000fe20000000800 */
[----:B------:R-:W0:Y:S01]  /*0010*/  S2R R0, SR_TID.X ;  /* 0x0000000000007919 */ /* 0x000e220000002100 */
[----:B------:R-:W-:Y:S01]  /*0020*/  BSSY.RECONVERGENT B0, `(.L_x_0) ;  /* 0x0000042000007945 */ /* 0x000fe20003800200 */
[----:B------:R-:W-:Y:S01]  /*0030*/  IMAD.MOV.U32 R20, RZ, RZ, RZ ;  /* 0x000000ffff147224 */ /* 0x000fe200078e00ff */
[----:B------:R-:W1:Y:S01]  /*0040*/  LDCU.64 UR6, c[0x0][0x358] ;  /* 0x00006b00ff0677ac */ /* 0x000e620008000a00 */
[----:B------:R-:W2:Y:S01]  /*0050*/  S2R R2, SR_CTAID.X ;  /* 0x0000000000027919 */ /* 0x000ea20000002500 */
[----:B------:R-:W-:Y:S01]  /*0060*/  IMAD.MOV.U32 R4, RZ, RZ, RZ ;  /* 0x000000ffff047224 */ /* 0x000fe200078e00ff */
[----:B0-----:R-:W-:Y:S02]  /*0070*/  SHF.R.U32.HI R3, RZ, 0x8, R0 ;  /* 0x00000008ff037819 */ /* 0x001fe40000011600 */
[----:B------:R-:W-:Y:S02]  /*0080*/  MOV R5, R0 ;  /* 0x0000000000057202 */ /* 0x000fe40000000f00 */
[----:B------:R-:W-:-:S04]  /*0090*/  IADD3 R3, PT, PT, -R3, 0x100, RZ ;  /* 0x0000010003037810 */ /* 0x000fc80007ffe1ff */
[C---:B------:R-:W-:Y:S02]  /*00a0*/  LOP3.LUT R7, R3.reuse, 0xf, RZ, 0xc0, !PT ;  /* 0x0000000f03077812 */ /* 0x040fe400078ec0ff */
[----:B-12---:R-:W-:-:S07]  /*00b0*/  LOP3.LUT R9, R3, 0x1f0, RZ, 0xc0, !PT ;  /* 0x000001f003097812 */ /* 0x006fce00078ec0ff */
.L_x_1:
[----:B------:R-:W0:Y:S01]  /*00c0*/  LDC.64 R12, c[0x0][0x380] ;  /* 0x0000e000ff0c7b82 */ /* 0x000e220000000a00 */
[----:B------:R-:W-:-:S04]  /*00d0*/  IMAD R8, R5, 0x100, R2 ;  /* 0x0000010005087824 */ /* 0x000fc800078e0202 */
[----:B0-----:R-:W-:-:S05]  /*00e0*/  IMAD.WIDE.U32 R14, R8, 0x4, R12 ;  /* 0x00000004080e7825 */ /* 0x001fca00078e000c */
[----:B------:R-:W2:Y:S04]  /*00f0*/  LDG.E R21, desc[UR6][R14.64] ;  /* 0x000000060e157981 */ /* 0x000ea8000c1e1900 */
[----:B------:R-:W2:Y:S04]  /*0100*/  LDG.E R22, desc[UR6][R14.64+0x40000] ;  /* 0x040000060e167981 */ /* 0x000ea8000c1e1900 */
[----:B------:R-:W3:Y:S04]  /*0110*/  LDG.E R11, desc[UR6][R14.64+0x80000] ;  /* 0x080000060e0b7981 */ /* 0x000ee8000c1e1900 */
[----:B------:R-:W3:Y:S01]  /*0120*/  LDG.E R28, desc[UR6][R14.64+0xc0000] ;  /* 0x0c0000060e1c7981 */ /* 0x000ee2000c1e1900 */
[C---:B------:R-:W-:Y:S01]  /*0130*/  VIADD R27, R8.reuse, 0x40000 ;  /* 0x00040000081b7836 */ /* 0x040fe20000000000 */
[C---:B------:R-:W-:Y:S01]  /*0140*/  IADD3 R19, PT, PT, R8.reuse, 0x50000, RZ ;  /* 0x0005000008137810 */ /* 0x040fe20007ffe0ff */
[----:B------:R-:W-:-:S02]  /*0150*/  VIADD R17, R8, 0x60000 ;  /* 0x0006000008117836 */ /* 0x000fc40000000000 */
[----:B------:R-:W-:-:S04]  /*0160*/  IMAD.WIDE.U32 R26, R27, 0x4, R12 ;  /* 0x000000041b1a7825 */ /* 0x000fc800078e000c */
[--C-:B------:R-:W-:Y:S01]  /*0170*/  IMAD.WIDE.U32 R16, R17, 0x4, R12.reuse ;  /* 0x0000000411107825 */ /* 0x100fe200078e000c */
[----:B------:R0:W4:Y:S03]  /*0180*/  LDG.E R6, desc[UR6][R26.64] ;  /* 0x000000061a067981 */ /* 0x000126000c1e1900 */
[--C-:B------:R-:W-:Y:S01]  /*0190*/  IMAD.WIDE.U32 R18, R19, 0x4, R12.reuse ;  /* 0x0000000413127825 */ /* 0x100fe200078e000c */
[----:B------:R1:W5:Y:S03]  /*01a0*/  LDG.E R24, desc[UR6][R16.64] ;  /* 0x0000000610187981 */ /* 0x000366000c1e1900 */
[C---:B------:R-:W-:Y:S01]  /*01b0*/  VIADD R23, R8.reuse, 0x70000 ;  /* 0x0007000008177836 */ /* 0x040fe20000000000 */
[----:B------:R1:W4:Y:S01]  /*01c0*/  LDG.E R10, desc[UR6][R18.64] ;  /* 0x00000006120a7981 */ /* 0x000322000c1e1900 */
[C---:B------:R-:W-:Y:S01]  /*01d0*/  VIADD R25, R8.reuse, 0x90000 ;  /* 0x0009000008197836 */ /* 0x040fe20000000000 */
[C---:B0-----:R-:W-:Y:S01]  /*01e0*/  IADD3 R27, PT, PT, R8.reuse, 0x80000, RZ ;  /* 0x00080000081b7810 */ /* 0x041fe20007ffe0ff */
[C---:B-1----:R-:W-:Y:S01]  /*01f0*/  VIADD R16, R8.reuse, 0xa0000 ;  /* 0x000a000008107836 */ /* 0x042fe20000000000 */
[----:B------:R-:W-:Y:S01]  /*0200*/  IADD3 R17, PT, PT, R8, 0xb0000, RZ ;  /* 0x000b000008117810 */ /* 0x000fe20007ffe0ff */
[----:B------:R-:W-:Y:S01]  /*0210*/  IMAD.WIDE.U32 R18, R23, 0x4, R12 ;  /* 0x0000000417127825 */ /* 0x000fe200078e000c */
[----:B--2---:R-:W-:-:S03]  /*0220*/  IADD3 R29, PT, PT, R22, R21, R20 ;  /* 0x00000015161d7210 */ /* 0x004fc60007ffe014 */
[--C-:B------:R-:W-:Y:S02]  /*0230*/  IMAD.WIDE.U32 R22, R27, 0x4, R12.reuse ;  /* 0x000000041b167825 */ /* 0x100fe400078e000c */
[----:B------:R0:W5:Y:S02]  /*0240*/  LDG.E R27, desc[UR6][R18.64] ;  /* 0x00000006121b7981 */ /* 0x000164000c1e1900 */
[----:B------:R-:W-:Y:S02]  /*0250*/  IMAD.WIDE.U32 R20, R25, 0x4, R12 ;  /* 0x0000000419147825 */ /* 0x000fe400078e000c */
[----:B------:R1:W2:Y:S01]  /*0260*/  LDG.E R26, desc[UR6][R22.64] ;  /* 0x00000006161a7981 */ /* 0x0002a2000c1e1900 */
[----:B---3--:R-:W-:Y:S01]  /*0270*/  IADD3 R11, PT, PT, R28, R11, R29 ;  /* 0x0000000b1c0b7210 */ /* 0x008fe20007ffe01d */
[--C-:B------:R-:W-:Y:S02]  /*0280*/  IMAD.WIDE.U32 R28, R16, 0x4, R12.reuse ;  /* 0x00000004101c7825 */ /* 0x100fe400078e000c */
[----:B------:R3:W2:Y:S02]  /*0290*/  LDG.E R25, desc[UR6][R20.64] ;  /* 0x0000000614197981 */ /* 0x0006a4000c1e1900 */
[----:B------:R-:W-:-:S02]  /*02a0*/  IMAD.WIDE.U32 R16, R17, 0x4, R12 ;  /* 0x0000000411107825 */ /* 0x000fc400078e000c */
[----:B------:R-:W2:Y:S02]  /*02b0*/  LDG.E R28, desc[UR6][R28.64] ;  /* 0x000000061c1c7981 */ /* 0x000ea4000c1e1900 */
[C---:B0-----:R-:W-:Y:S01]  /*02c0*/  VIADD R19, R8.reuse, 0xc0000 ;  /* 0x000c000008137836 */ /* 0x041fe20000000000 */
[C---:B-1----:R-:W-:Y:S01]  /*02d0*/  IADD3 R23, PT, PT, R8.reuse, 0xe0000, RZ ;  /* 0x000e000008177810 */ /* 0x042fe20007ffe0ff */
[----:B---3--:R-:W-:Y:S01]  /*02e0*/  VIADD R21, R8, 0xd0000 ;  /* 0x000d000008157836 */ /* 0x008fe20000000000 */
[----:B------:R0:W3:Y:S02]  /*02f0*/  LDG.E R29, desc[UR6][R16.64] ;  /* 0x00000006101d7981 */ /* 0x0000e4000c1e1900 */
[----:B0-----:R-:W-:-:S04]  /*0300*/  IMAD.WIDE.U32 R16, R19, 0x4, R12 ;  /* 0x0000000413107825 */ /* 0x001fc800078e000c */
[--C-:B------:R-:W-:Y:S02]  /*0310*/  IMAD.WIDE.U32 R18, R21, 0x4, R12.reuse ;  /* 0x0000000415127825 */ /* 0x100fe400078e000c */
[----:B------:R-:W3:Y:S02]  /*0320*/  LDG.E R16, desc[UR6][R16.64] ;  /* 0x0000000610107981 */ /* 0x000ee4000c1e1900 */
[--C-:B------:R-:W-:Y:S02]  /*0330*/  IMAD.WIDE.U32 R20, R23, 0x4, R12.reuse ;  /* 0x0000000417147825 */ /* 0x100fe400078e000c */
[----:B------:R-:W3:Y:S02]  /*0340*/  LDG.E R19, desc[UR6][R18.64] ;  /* 0x0000000612137981 */ /* 0x000ee4000c1e1900 */
[----:B------:R-:W-:Y:S02]  /*0350*/  VIADD R23, R8, 0xf0000 ;  /* 0x000f000008177836 */ /* 0x000fe40000000000 */
[----:B------:R-:W3:Y:S02]  /*0360*/  LDG.E R20, desc[UR6][R20.64] ;  /* 0x0000000614147981 */ /* 0x000ee4000c1e1900 */
[----:B------:R-:W-:-:S06]  /*0370*/  IMAD.WIDE.U32 R22, R23, 0x4, R12 ;  /* 0x0000000417167825 */ /* 0x000fcc00078e000c */
[----:B------:R-:W3:Y:S01]  /*0380*/  LDG.E R23, desc[UR6][R22.64] ;  /* 0x0000000616177981 */ /* 0x000ee2000c1e1900 */
[----:B----4-:R-:W-:Y:S01]  /*0390*/  IADD3 R6, PT, PT, R10, R6, R11 ;  /* 0x000000060a067210 */ /* 0x010fe20007ffe00b */
[----:B------:R-:W-:-:S05]  /*03a0*/  VIADD R4, R4, 0x10 ;  /* 0x0000001004047836 */ /* 0x000fca0000000000 */
[----:B------:R-:W-:Y:S02]  /*03b0*/  ISETP.NE.AND P0, PT, R4, R9, PT ;  /* 0x000000090400720c */ /* 0x000fe40003f05270 */
[----:B-----5:R-:W-:-:S04]  /*03c0*/  IADD3 R6, PT, PT, R27, R24, R6 ;  /* 0x000000181b067210 */ /* 0x020fc80007ffe006 */
[----:B--2---:R-:W-:-:S04]  /*03d0*/  IADD3 R6, PT, PT, R25, R26, R6 ;  /* 0x0000001a19067210 */ /* 0x004fc80007ffe006 */
[----:B---3--:R-:W-:-:S04]  /*03e0*/  IADD3 R6, PT, PT, R29, R28, R6 ;  /* 0x0000001c1d067210 */ /* 0x008fc80007ffe006 */
[----:B------:R-:W-:Y:S02]  /*03f0*/  IADD3 R16, PT, PT, R19, R16, R6 ;  /* 0x0000001013107210 */ /* 0x000fe40007ffe006 */
[----:B------:R-:W-:Y:S01]  /*0400*/  MOV R6, R5 ;  /* 0x0000000500067202 */ /* 0x000fe20000000f00 */
[----:B------:R-:W-:Y:S01]  /*0410*/  VIADD R5, R5, 0x1000 ;  /* 0x0000100005057836 */ /* 0x000fe20000000000 */
[----:B------:R-:W-:Y:S01]  /*0420*/  IADD3 R20, PT, PT, R23, R20, R16 ;  /* 0x0000001417147210 */ /* 0x000fe20007ffe010 */
[----:B------:R-:W-:Y:S06]  /*0430*/  @P0 BRA `(.L_x_1) ;  /* 0xfffffffc00200947 */ /* 0x000fec000383ffff */
[----:B------:R-:W-:Y:S05]  /*0440*/  BSYNC.RECONVERGENT B0 ;  /* 0x0000000000007941 */ /* 0x000fea0003800200 */
.L_x_0:
[----:B------:R-:W-:Y:S01]  /*0450*/  ISETP.NE.AND P0, PT, R7, RZ, PT ;  /* 0x000000ff0700720c */ /* 0x000fe20003f05270 */
[----:B------:R-:W-:-:S12]  /*0460*/  BSSY.RECONVERGENT B0, `(.L_x_2) ;  /* 0x0000046000007945 */ /* 0x000fd80003800200 */
[----:B------:R-:W-:Y:S05]  /*0470*/  @!P0 BRA `(.L_x_3) ;  /* 0x0000000400108947 */ /* 0x000fea0003800000 */
[----:B------:R-:W-:Y:S01]  /*0480*/  ISETP.GE.U32.AND P0, PT, R7, 0x8, PT ;  /* 0x000000080700780c */ /* 0x000fe20003f06070 */
[----:B------:R-:W-:Y:S01]  /*0490*/  BSSY.RECONVERGENT B1, `(.L_x_4) ;  /* 0x000001f000017945 */ /* 0x000fe20003800200 */
[----:B------:R-:W-:-:S04]  /*04a0*/  LOP3.LUT R21, R3, 0x7, RZ, 0xc0, !PT ;  /* 0x0000000703157812 */ /* 0x000fc800078ec0ff */
[----:B------:R-:W-:-:S07]  /*04b0*/  ISETP.NE.AND P1, PT, R21, RZ, PT ;  /* 0x000000ff1500720c */ /* 0x000fce0003f25270 */
[----:B------:R-:W-:Y:S06]  /*04c0*/  @!P0 BRA `(.L_x_5) ;  /* 0x00000000006c8947 */ /* 0x000fec0003800000 */
[C---:B------:R-:W-:Y:S01]  /*04d0*/  VIADD R17, R8.reuse, 0x110000 ;  /* 0x0011000008117836 */ /* 0x040fe20000000000 */
[C---:B------:R-:W-:Y:S01]  /*04e0*/  IADD3 R5, PT, PT, R8.reuse, 0x120000, RZ ;  /* 0x0012000008057810 */ /* 0x040fe20007ffe0ff */
[C---:B------:R-:W-:Y:S01]  /*04f0*/  VIADD R19, R8.reuse, 0x130000 ;  /* 0x0013000008137836 */ /* 0x040fe20000000000 */
[----:B------:R-:W2:Y:S01]  /*0500*/  LDG.E R15, desc[UR6][R14.64+0x400000] ;  /* 0x400000060e0f7981 */ /* 0x000ea2000c1e1900 */
[----:B------:R-:W-:Y:S01]  /*0510*/  IMAD.WIDE.U32 R16, R17, 0x4, R12 ;  /* 0x0000000411107825 */ /* 0x000fe200078e000c */
[----:B------:R-:W-:-:S03]  /*0520*/  IADD3 R9, PT, PT, R8, 0x150000, RZ ;  /* 0x0015000008097810 */ /* 0x000fc60007ffe0ff */
[--C-:B------:R-:W-:Y:S01]  /*0530*/  IMAD.WIDE.U32 R4, R5, 0x4, R12.reuse ;  /* 0x0000000405047825 */ /* 0x100fe200078e000c */
[----:B------:R0:W2:Y:S03]  /*0540*/  LDG.E R7, desc[UR6][R16.64] ;  /* 0x0000000610077981 */ /* 0x0000a6000c1e1900 */
[C---:B------:R-:W-:Y:S02]  /*0550*/  VIADD R11, R8.reuse, 0x140000 ;  /* 0x00140000080b7836 */ /* 0x040fe40000000000 */
[----:B------:R-:W-:Y:S01]  /*0560*/  IMAD.WIDE.U32 R18, R19, 0x4, R12 ;  /* 0x0000000413127825 */ /* 0x000fe200078e000c */
[----:B------:R1:W3:Y:S03]  /*0570*/  LDG.E R4, desc[UR6][R4.64] ;  /* 0x0000000604047981 */ /* 0x0002e6000c1e1900 */
[----:B------:R-:W-:-:S02]  /*0580*/  VIADD R23, R8, 0x160000 ;  /* 0x0016000008177836 */ /* 0x000fc40000000000 */
[----:B------:R-:W-:Y:S01]  /*0590*/  VIADD R25, R8, 0x170000 ;  /* 0x0017000008197836 */ /* 0x000fe20000000000 */
[----:B------:R-:W3:Y:S01]  /*05a0*/  LDG.E R18, desc[UR6][R18.64] ;  /* 0x0000000612127981 */ /* 0x000ee2000c1e1900 */
[----:B------:R-:W-:-:S04]  /*05b0*/  IMAD.WIDE.U32 R10, R11, 0x4, R12 ;  /* 0x000000040b0a7825 */ /* 0x000fc800078e000c */
[--C-:B------:R-:W-:Y:S02]  /*05c0*/  IMAD.WIDE.U32 R8, R9, 0x4, R12.reuse ;  /* 0x0000000409087825 */ /* 0x100fe400078e000c */
[----:B------:R-:W4:Y:S02]  /*05d0*/  LDG.E R11, desc[UR6][R10.64] ;  /* 0x000000060a0b7981 */ /* 0x000f24000c1e1900 */
[--C-:B------:R-:W-:Y:S02]  /*05e0*/  IMAD.WIDE.U32 R22, R23, 0x4, R12.reuse ;  /* 0x0000000417167825 */ /* 0x100fe400078e000c */
[----:B------:R-:W4:Y:S02]  /*05f0*/  LDG.E R8, desc[UR6][R8.64] ;  /* 0x0000000608087981 */ /* 0x000f24000c1e1900 */
[----:B0-----:R-:W-:Y:S02]  /*0600*/  IMAD.WIDE.U32 R16, R25, 0x4, R12 ;  /* 0x0000000419107825 */ /* 0x001fe400078e000c */
[----:B------:R-:W5:Y:S04]  /*0610*/  LDG.E R23, desc[UR6][R22.64] ;  /* 0x0000000616177981 */ /* 0x000f68000c1e1900 */
[----:B------:R-:W5:Y:S01]  /*0620*/  LDG.E R16, desc[UR6][R16.64] ;  /* 0x0000000610107981 */ /* 0x000f62000c1e1900 */
[----:B-1----:R-:W-:-:S02]  /*0630*/  IADD3 R5, PT, PT, R6, 0x1800, RZ ;  /* 0x0000180006057810 */ /* 0x002fc40007ffe0ff */
[----:B--2---:R-:W-:-:S04]  /*0640*/  IADD3 R7, PT, PT, R7, R15, R20 ;  /* 0x0000000f07077210 */ /* 0x004fc80007ffe014 */
[----:B---3--:R-:W-:-:S04]  /*0650*/  IADD3 R4, PT, PT, R18, R4, R7 ;  /* 0x0000000412047210 */ /* 0x008fc80007ffe007 */
[----:B----4-:R-:W-:-:S04]  /*0660*/  IADD3 R4, PT, PT, R8, R11, R4 ;  /* 0x0000000b08047210 */ /* 0x010fc80007ffe004 */
[----:B-----5:R-:W-:-:S07]  /*0670*/  IADD3 R20, PT, PT, R16, R23, R4 ;  /* 0x0000001710147210 */ /* 0x020fce0007ffe004 */
.L_x_5:
[----:B------:R-:W-:Y:S05]  /*0680*/  BSYNC.RECONVERGENT B1 ;  /* 0x0000000000017941 */ /* 0x000fea0003800200 */
.L_x_4:
[----:B------:R-:W-:Y:S05]  /*0690*/  @!P1 BRA `(.L_x_3) ;  /* 0x0000000000889947 */ /* 0x000fea0003800000 */
[----:B------:R-:W-:Y:S01]  /*06a0*/  ISETP.GE.U32.AND P0, PT, R21, 0x4, PT ;  /* 0x000000041500780c */ /* 0x000fe20003f06070 */
[----:B------:R-:W-:Y:S01]  /*06b0*/  BSSY.RECONVERGENT B1, `(.L_x_6) ;  /* 0x0000013000017945 */ /* 0x000fe20003800200 */
[----:B------:R-:W-:-:S04]  /*06c0*/  LOP3.LUT R3, R3, 0x3, RZ, 0xc0, !PT ;  /* 0x0000000303037812 */ /* 0x000fc800078ec0ff */
[----:B------:R-:W-:-:S07]  /*06d0*/  ISETP.NE.AND P1, PT, R3, RZ, PT ;  /* 0x000000ff0300720c */ /* 0x000fce0003f25270 */
[----:B------:R-:W-:Y:S06]  /*06e0*/  @!P0 BRA `(.L_x_7) ;  /* 0x00000000003c8947 */ /* 0x000fec0003800000 */
[----:B------:R-:W-:-:S04]  /*06f0*/  IMAD R9, R5, 0x100, R2 ;  /* 0x0000010005097824 */ /* 0x000fc800078e0202 */
[C-C-:B------:R-:W-:Y:S01]  /*0700*/  IMAD.WIDE.U32 R6, R9.reuse, 0x4, R12.reuse ;  /* 0x0000000409067825 */ /* 0x140fe200078e000c */
[C---:B------:R-:W-:Y:S02]  /*0710*/  IADD3 R11, PT, PT, R9.reuse, 0x10000, RZ ;  /* 0x00010000090b7810 */ /* 0x040fe40007ffe0ff */
[C---:B------:R-:W-:Y:S01]  /*0720*/  IADD3 R17, PT, PT, R9.reuse, 0x30000, RZ ;  /* 0x0003000009117810 */ /* 0x040fe20007ffe0ff */
[----:B------:R-:W-:Y:S02]  /*0730*/  VIADD R15, R9, 0x20000 ;  /* 0x00020000090f7836 */ /* 0x000fe40000000000 */
[--C-:B------:R-:W-:Y:S01]  /*0740*/  IMAD.WIDE.U32 R8, R11, 0x4, R12.reuse ;  /* 0x000000040b087825 */ /* 0x100fe200078e000c */
[----:B------:R-:W2:Y:S03]  /*0750*/  LDG.E R7, desc[UR6][R6.64] ;  /* 0x0000000606077981 */ /* 0x000ea6000c1e1900 */
[----:B------:R-:W-:-:S02]  /*0760*/  IMAD.WIDE.U32 R10, R15, 0x4, R12 ;  /* 0x000000040f0a7825 */ /* 0x000fc400078e000c */
[----:B------:R-:W2:Y:S02]  /*0770*/  LDG.E R8, desc[UR6][R8.64] ;  /* 0x0000000608087981 */ /* 0x000ea4000c1e1900 */
[----:B------:R-:W-:Y:S02]  /*0780*/  IMAD.WIDE.U32 R14, R17, 0x4, R12 ;  /* 0x00000004110e7825 */ /* 0x000fe400078e000c */
[----:B------:R-:W3:Y:S04]  /*0790*/  LDG.E R11, desc[UR6][R10.64] ;  /* 0x000000060a0b7981 */ /* 0x000ee8000c1e1900 */
[----:B------:R-:W3:Y:S01]  /*07a0*/  LDG.E R14, desc[UR6][R14.64] ;  /* 0x000000060e0e7981 */ /* 0x000ee2000c1e1900 */
[----:B------:R-:W-:Y:S01]  /*07b0*/  VIADD R5, R5, 0x400 ;  /* 0x0000040005057836 */ /* 0x000fe20000000000 */
[----:B--2---:R-:W-:-:S04]  /*07c0*/  IADD3 R20, PT, PT, R8, R7, R20 ;  /* 0x0000000708147210 */ /* 0x004fc80007ffe014 */
[----:B---3--:R-:W-:-:S07]  /*07d0*/  IADD3 R20, PT, PT, R14, R11, R20 ;  /* 0x0000000b0e147210 */ /* 0x008fce0007ffe014 */
.L_x_7:
[----:B------:R-:W-:Y:S05]  /*07e0*/  BSYNC.RECONVERGENT B1 ;  /* 0x0000000000017941 */ /* 0x000fea0003800200 */
.L_x_6:
[----:B------:R-:W-:Y:S05]  /*07f0*/  @!P1 BRA `(.L_x_3) ;  /* 0x0000000000309947 */ /* 0x000fea0003800000 */
[----:B------:R-:W-:Y:S01]  /*0800*/  LEA R5, R5, R2, 0x8 ;  /* 0x0000000205057211 */ /* 0x000fe200078e40ff */
[----:B------:R-:W-:-:S04]  /*0810*/  IMAD.MOV R3, RZ, RZ, -R3 ;  /* 0x000000ffff037224 */ /* 0x000fc800078e0a03 */
[----:B------:R-:W-:-:S07]  /*0820*/  IMAD.WIDE.U32 R12, R5, 0x4, R12 ;  /* 0x00000004050c7825 */ /* 0x000fce00078e000c */
.L_x_8:
[----:B------:R-:W-:Y:S01]  /*0830*/  IMAD.MOV.U32 R5, RZ, RZ, R13 ;  /* 0x000000ffff057224 */ /* 0x000fe200078e000d */
[----:B------:R-:W-:-:S05]  /*0840*/  MOV R4, R12 ;  /* 0x0000000c00047202 */ /* 0x000fca0000000f00 */
[----:B------:R-:W2:Y:S01]  /*0850*/  LDG.E R5, desc[UR6][R4.64] ;  /* 0x0000000604057981 */ /* 0x000ea2000c1e1900 */
[----:B------:R-:W-:Y:S02]  /*0860*/  IADD3 R3, PT, PT, R3, 0x1, RZ ;  /* 0x0000000103037810 */ /* 0x000fe40007ffe0ff */
[----:B------:R-:W-:Y:S02]  /*0870*/  IADD3 R12, P1, PT, R12, 0x40000, RZ ;  /* 0x000400000c0c7810 */ /* 0x000fe40007f3e0ff */
[----:B------:R-:W-:Y:S02]  /*0880*/  ISETP.NE.AND P0, PT, R3, RZ, PT ;  /* 0x000000ff0300720c */ /* 0x000fe40003f05270 */
[----:B------:R-:W-:Y:S01]  /*0890*/  IADD3.X R13, PT, PT, RZ, R13, RZ, P1, !PT ;  /* 0x0000000dff0d7210 */ /* 0x000fe20000ffe4ff */
[----:B--2---:R-:W-:-:S10]  /*08a0*/  IMAD.IADD R20, R5, 0x1, R20 ;  /* 0x0000000105147824 */ /* 0x004fd400078e0214 */
[----:B------:R-:W-:Y:S05]  /*08b0*/  @P0 BRA `(.L_x_8) ;  /* 0xfffffffc00dc0947 */ /* 0x000fea000383ffff */
.L_x_3:
[----:B------:R-:W-:Y:S05]  /*08c0*/  BSYNC.RECONVERGENT B0 ;  /* 0x0000000000007941 */ /* 0x000fea0003800200 */
.L_x_2:
[----:B------:R-:W0:Y:S01]  /*08d0*/  S2UR UR5, SR_CgaCtaId ;  /* 0x00000000000579c3 */ /* 0x000e220000008800 */
[----:B------:R-:W-:Y:S01]  /*08e0*/  UMOV UR4, 0x400 ;  /* 0x0000040000047882 */ /* 0x000fe20000000000 */
[C---:B------:R-:W-:Y:S02]  /*08f0*/  ISETP.GT.U32.AND P1, PT, R0.reuse, 0x7f, PT ;  /* 0x0000007f0000780c */ /* 0x040fe40003f24070 */
[----:B------:R-:W-:Y:S01]  /*0900*/  ISETP.GT.U32.AND P0, PT, R0, 0x3f, PT ;  /* 0x0000003f0000780c */ /* 0x000fe20003f04070 */
[----:B0-----:R-:W-:-:S06]  /*0910*/  ULEA UR4, UR5, UR4, 0x18 ;  /* 0x0000000405047291 */ /* 0x001fcc000f8ec0ff */
[----:B------:R-:W-:-:S05]  /*0920*/  LEA R7, R0, UR4, 0x2 ;  /* 0x0000000400077c11 */ /* 0x000fca000f8e10ff */
[----:B------:R-:W-:Y:S01]  /*0930*/  STS [R7], R20 ;  /* 0x0000001407007388 */ /* 0x000fe20000000800 */
[----:B------:R-:W-:Y:S06]  /*0940*/  BAR.SYNC.DEFER_BLOCKING 0x0 ;  /* 0x0000000000007b1d */ /* 0x000fec0000010000 */
[----:B------:R-:W-:Y:S04]  /*0950*/  @!P1 LDS R3, [R7+0x200] ;  /* 0x0002000007039984 */ /* 0x000fe80000000800 */
[----:B------:R-:W0:Y:S02]  /*0960*/  @!P1 LDS R4, [R7] ;  /* 0x0000000007049984 */ /* 0x000e240000000800 */
[----:B0-----:R-:W-:-:S05]  /*0970*/  @!P1 IMAD.IADD R4, R3, 0x1, R4 ;  /* 0x0000000103049824 */ /* 0x001fca00078e0204 */
[----:B------:R-:W-:Y:S01]  /*0980*/  @!P1 STS [R7], R4 ;  /* 0x0000000407009388 */ /* 0x000fe20000000800 */
[----:B------:R-:W-:Y:S01]  /*0990*/  BAR.SYNC.DEFER_BLOCKING 0x0 ;  /* 0x0000000000007b1d */ /* 0x000fe20000010000 */
[----:B------:R-:W-:-:S05]  /*09a0*/  ISETP.GT.U32.AND P1, PT, R0, 0x1f, PT ;  /* 0x0000001f0000780c */ /* 0x000fca0003f24070 */
[----:B------:R-:W-:Y:S04]  /*09b0*/  @!P0 LDS R3, [R7+0x100] ;  /* 0x0001000007038984 */ /* 0x000fe80000000800 */
[----:B------:R-:W0:Y:S02]  /*09c0*/  @!P0 LDS R6, [R7] ;  /* 0x0000000007068984 */ /* 0x000e240000000800 */
[----:B0-----:R-:W-:-:S05]  /*09d0*/  @!P0 IADD3 R6, PT, PT, R3, R6, RZ ;  /* 0x0000000603068210 */ /* 0x001fca0007ffe0ff */
[----:B------:R-:W-:Y:S01]  /*09e0*/  @!P0 STS [R7], R6 ;  /* 0x0000000607008388 */ /* 0x000fe20000000800 */
[----:B------:R-:W-:Y:S01]  /*09f0*/  BAR.SYNC.DEFER_BLOCKING 0x0 ;  /* 0x0000000000007b1d */ /* 0x000fe20000010000 */
[----:B------:R-:W-:-:S05]  /*0a00*/  ISETP.GT.U32.AND P0, PT, R0, 0xf, PT ;  /* 0x0000000f0000780c */ /* 0x000fca0003f04070 */
        /* <DEDUP_REMOVED lines=23> */
[----:B------:R-:W-:-:S05]  /*0b80*/  ISETP.NE.AND P0, PT, R0, RZ, PT ;  /* 0x000000ff0000720c */ /* 0x000fca0003f05270 */
[----:B------:R-:W-:Y:S04]  /*0b90*/  @!P1 LDS R3, [R7+0x8] ;  /* 0x0000080007039984 */ /* 0x000fe80000000800 */
[----:B------:R-:W0:Y:S02]  /*0ba0*/  @!P1 LDS R4, [R7] ;  /* 0x0000000007049984 */ /* 0x000e240000000800 */
[----:B0-----:R-:W-:-:S05]  /*0bb0*/  @!P1 IMAD.IADD R4, R3, 0x1, R4 ;  /* 0x0000000103049824 */ /* 0x001fca00078e0204 */
[----:B------:R0:W-:Y:S01]  /*0bc0*/  @!P1 STS [R7], R4 ;  /* 0x0000000407009388 */ /* 0x0001e20000000800 */
[----:B------:R-:W-:Y:S06]  /*0bd0*/  BAR.SYNC.DEFER_BLOCKING 0x0 ;  /* 0x0000000000007b1d */ /* 0x000fec0000010000 */
[----:B------:R-:W-:Y:S05]  /*0be0*/  @P0 EXIT ;  /* 0x000000000000094d */ /* 0x000fea0003800000 */
[----:B------:R-:W-:Y:S01]  /*0bf0*/  LDS R0, [UR4+0x4] ;  /* 0x00000404ff007984 */ /* 0x000fe20008000800 */
[----:B0-----:R-:W0:Y:S03]  /*0c00*/  LDC.64 R4, c[0x0][0x388] ;  /* 0x0000e200ff047b82 */ /* 0x001e260000000a00 */
[----:B------:R-:W1:Y:S02]  /*0c10*/  LDS R3, [R7] ;  /* 0x0000000007037984 */ /* 0x000e640000000800 */
[----:B-1----:R-:W-:Y:S01]  /*0c20*/  IADD3 R0, PT, PT, R0, R3, RZ ;  /* 0x0000000300007210 */ /* 0x002fe20007ffe0ff */
[----:B0-----:R-:W-:-:S04]  /*0c30*/  IMAD.WIDE.U32 R2, R2, 0x4, R4 ;  /* 0x0000000402027825 */ /* 0x001fc800078e0004 */
[----:B------:R-:W-:Y:S04]  /*0c40*/  STS [R7], R0 ;  /* 0x0000000007007388 */ /* 0x000fe80000000800 */
[----:B------:R-:W0:Y:S04]  /*0c50*/  LDS R9, [UR4] ;  /* 0x00000004ff097984 */ /* 0x000e280008000800 */
[----:B0-----:R-:W-:Y:S01]  /*0c60*/  STG.E desc[UR6][R2.64], R9 ;  /* 0x0000000902007986 */ /* 0x001fe2000c101906 */
[----:B------:R-:W-:Y:S05]  /*0c70*/  EXIT ;  /* 0x000000000000794d */ /* 0x000fea0003800000 */
.L_x_9:
[----:B------:R-:W-:-:S00]  /*0c80*/  BRA `(.L_x_9) ;  /* 0xfffffffc00fc7947 */ /* 0x000fc0000383ffff */
[----:B------:R-:W-:-:S00]  /*0c90*/  NOP ;  /* 0x0000000000007918 */ /* 0x000fc00000000000 */
        /* <DEDUP_REMOVED lines=14> */
.L_x_10:


//--------------------- .nv.shared._Z18histo_merge_kernelPjS_ --------------------------
	.section	.nv.shared._Z18histo_merge_kernelPjS_,"aw",@nobits
	.sectionflags	@""
	.align	4
.nv.shared._Z18histo_merge_kernelPjS_:
	.zero		2048


//--------------------- .nv.shared.reserved.0     --------------------------
	.section	.nv.shared.reserved.0,"aw",@nobits
	.weak		__nv_reservedSMEM_offset_0_alias
	.size		__nv_reservedSMEM_offset_0_alias, 0, 64
	.other		__nv_reservedSMEM_offset_0_alias,@"STO_CUDA_RESERVED_SHARED STV_DEFAULT"
__nv_reservedSMEM_offset_0_alias:
	.zero		0
	.zero		64


//--------------------- .nv.constant0._Z18histo_merge_kernelPjS_ --------------------------
	.section	.nv.constant0._Z18histo_merge_kernelPjS_,"a",@progbits
	.sectionflags	@""
	.align	4
.nv.constant0._Z18histo_merge_kernelPjS_:
	.zero		912


//--------------------- SYMBOLS --------------------------

	.type		.nv.reservedSmem.offset0,@object
	.size		.nv.reservedSmem.offset0,0x4
	.type		.nv.reservedSmem.cap,@object
	.size		.nv.reservedSmem.cap,0x4
